//
// Generated by NVIDIA NVVM Compiler
//
// Compiler Build ID: CL-36424714
// Cuda compilation tools, release 13.0, V13.0.88
// Based on NVVM 20.0.0
//

.version 9.0
.target sm_100
.address_size 64

	// .globl	_Z14vector_add_gpuPKfS0_Pfi

.visible .entry _Z14vector_add_gpuPKfS0_Pfi(
	.param .u64 .ptr .align 1 _Z14vector_add_gpuPKfS0_Pfi_param_0,
	.param .u64 .ptr .align 1 _Z14vector_add_gpuPKfS0_Pfi_param_1,
	.param .u64 .ptr .align 1 _Z14vector_add_gpuPKfS0_Pfi_param_2,
	.param .u32 _Z14vector_add_gpuPKfS0_Pfi_param_3
)
{
	.reg .pred 	%p<11>;
	.reg .b32 	%r<35>;
	.reg .b32 	%f<34>;
	.reg .b64 	%rd<29>;

	ld.param.u64 	%rd4, [_Z14vector_add_gpuPKfS0_Pfi_param_0];
	ld.param.u64 	%rd5, [_Z14vector_add_gpuPKfS0_Pfi_param_1];
	ld.param.u64 	%rd6, [_Z14vector_add_gpuPKfS0_Pfi_param_2];
	ld.param.u32 	%r13, [_Z14vector_add_gpuPKfS0_Pfi_param_3];
	cvta.to.global.u64 	%rd1, %rd6;
	cvta.to.global.u64 	%rd2, %rd5;
	cvta.to.global.u64 	%rd3, %rd4;
	mov.u32 	%r14, %ctaid.x;
	mov.u32 	%r15, %ntid.x;
	mov.u32 	%r16, %tid.x;
	mad.lo.s32 	%r1, %r14, %r15, %r16;
	mov.u32 	%r17, %nctaid.x;
	mul.lo.s32 	%r2, %r15, %r17;
	shr.u32 	%r18, %r13, 31;
	add.s32 	%r19, %r13, %r18;
	shr.s32 	%r3, %r19, 1;
	setp.ge.s32 	%p1, %r1, %r3;
	@%p1 bra 	$L__BB0_7;
	add.s32 	%r20, %r1, %r2;
	max.s32 	%r21, %r3, %r20;
	setp.lt.s32 	%p2, %r20, %r3;
	selp.u32 	%r22, 1, 0, %p2;
	add.s32 	%r23, %r20, %r22;
	sub.s32 	%r24, %r21, %r23;
	div.u32 	%r25, %r24, %r2;
	add.s32 	%r4, %r25, %r22;
	and.b32  	%r26, %r4, 3;
	setp.eq.s32 	%p3, %r26, 3;
	mov.u32 	%r33, %r1;
	@%p3 bra 	$L__BB0_4;
	add.s32 	%r27, %r4, 1;
	and.b32  	%r28, %r27, 3;
	neg.s32 	%r31, %r28;
	mov.u32 	%r33, %r1;
$L__BB0_3:
	.pragma "nounroll";
	mul.wide.s32 	%rd7, %r33, 8;
	add.s64 	%rd8, %rd1, %rd7;
	add.s64 	%rd9, %rd2, %rd7;
	add.s64 	%rd10, %rd3, %rd7;
	ld.global.v2.f32 	{%f1, %f2}, [%rd10];
	ld.global.v2.f32 	{%f3, %f4}, [%rd9];
	add.f32 	%f5, %f1, %f3;
	add.f32 	%f6, %f2, %f4;
	st.global.v2.f32 	[%rd8], {%f5, %f6};
	add.s32 	%r33, %r33, %r2;
	add.s32 	%r31, %r31, 1;
	setp.ne.s32 	%p4, %r31, 0;
	@%p4 bra 	$L__BB0_3;
$L__BB0_4:
	setp.lt.u32 	%p5, %r4, 3;
	@%p5 bra 	$L__BB0_7;
	mul.wide.s32 	%rd15, %r2, 8;
	shl.b32 	%r29, %r2, 2;
$L__BB0_6:
	mul.wide.s32 	%rd11, %r33, 8;
	add.s64 	%rd12, %rd3, %rd11;
	ld.global.v2.f32 	{%f7, %f8}, [%rd12];
	add.s64 	%rd13, %rd2, %rd11;
	ld.global.v2.f32 	{%f9, %f10}, [%rd13];
	add.f32 	%f11, %f7, %f9;
	add.f32 	%f12, %f8, %f10;
	add.s64 	%rd14, %rd1, %rd11;
	st.global.v2.f32 	[%rd14], {%f11, %f12};
	add.s64 	%rd16, %rd12, %rd15;
	ld.global.v2.f32 	{%f13, %f14}, [%rd16];
	add.s64 	%rd17, %rd13, %rd15;
	ld.global.v2.f32 	{%f15, %f16}, [%rd17];
	add.f32 	%f17, %f13, %f15;
	add.f32 	%f18, %f14, %f16;
	add.s64 	%rd18, %rd14, %rd15;
	st.global.v2.f32 	[%rd18], {%f17, %f18};
	add.s64 	%rd19, %rd16, %rd15;
	ld.global.v2.f32 	{%f19, %f20}, [%rd19];
	add.s64 	%rd20, %rd17, %rd15;
	ld.global.v2.f32 	{%f21, %f22}, [%rd20];
	add.f32 	%f23, %f19, %f21;
	add.f32 	%f24, %f20, %f22;
	add.s64 	%rd21, %rd18, %rd15;
	st.global.v2.f32 	[%rd21], {%f23, %f24};
	add.s64 	%rd22, %rd19, %rd15;
	ld.global.v2.f32 	{%f25, %f26}, [%rd22];
	add.s64 	%rd23, %rd20, %rd15;
	ld.global.v2.f32 	{%f27, %f28}, [%rd23];
	add.f32 	%f29, %f25, %f27;
	add.f32 	%f30, %f26, %f28;
	add.s64 	%rd24, %rd21, %rd15;
	st.global.v2.f32 	[%rd24], {%f29, %f30};
	add.s32 	%r33, %r29, %r33;
	setp.lt.s32 	%p6, %r33, %r3;
	@%p6 bra 	$L__BB0_6;
$L__BB0_7:
	and.b32  	%r30, %r13, 1;
	setp.eq.b32 	%p7, %r30, 1;
	not.pred 	%p8, %p7;
	setp.ne.s32 	%p9, %r1, 0;
	or.pred  	%p10, %p9, %p8;
	@%p10 bra 	$L__BB0_9;
	mul.wide.s32 	%rd25, %r13, 4;
	add.s64 	%rd26, %rd3, %rd25;
	ld.global.f32 	%f31, [%rd26+-4];
	add.s64 	%rd27, %rd2, %rd25;
	ld.global.f32 	%f32, [%rd27+-4];
	add.f32 	%f33, %f31, %f32;
	add.s64 	%rd28, %rd1, %rd25;
	st.global.f32 	[%rd28+-4], %f33;
$L__BB0_9:
	ret;

}


// ===== COMPILED SASS (sm_100) =====

	.target	sm_100

	.elftype	@"ET_EXEC"


//--------------------- .note.nv.tkinfo           --------------------------
	.section	.note.nv.tkinfo,"",@"SHT_NOTE"
	.sectionflags	@"SHF_NOTE_NV_TKINFO"
	.tkinfo
        /*0018*/ 	.word	0x00000002
        /*0030*/ 	.string	""
        /*0030*/ 	.string	"ptxas"
        /*0030*/ 	.string	"Cuda compilation tools, release 13.0, V13.0.88"
        /*0030*/ 	.string	"Build cuda_13.0.r13.0/compiler.36424714_0"
        /*0030*/ 	.string	"-arch sm_100 -m 64 "



//--------------------- .note.nv.cuinfo           --------------------------
	.section	.note.nv.cuinfo,"",@"SHT_NOTE"
	.sectionflags	@"SHF_NOTE_NV_CUINFO"
        /*0018*/ 	.short	0x0002
        /*001a*/ 	.short	0x0064
        /*001c*/ 	.short	0x0082
	.zero		2


//--------------------- .nv.info                  --------------------------
	.section	.nv.info,"",@"SHT_CUDA_INFO"
	.align	4


	//----- nvinfo : EIATTR_REGCOUNT
	.align		4
        /*0000*/ 	.byte	0x04, 0x2f
        /*0002*/ 	.short	(.L_1 - .L_0)
	.align		4
.L_0:
        /*0004*/ 	.word	index@(_Z14vector_add_gpuPKfS0_Pfi)
        /*0008*/ 	.word	0x0000001c


	//----- nvinfo : EIATTR_FRAME_SIZE
	.align		4
.L_1:
        /*000c*/ 	.byte	0x04, 0x11
        /*000e*/ 	.short	(.L_3 - .L_2)
	.align		4
.L_2:
        /*0010*/ 	.word	index@(_Z14vector_add_gpuPKfS0_Pfi)
        /*0014*/ 	.word	0x00000000


	//----- nvinfo : EIATTR_MIN_STACK_SIZE
	.align		4
.L_3:
        /*0018*/ 	.byte	0x04, 0x12
        /*001a*/ 	.short	(.L_5 - .L_4)
	.align		4
.L_4:
        /*001c*/ 	.word	index@(_Z14vector_add_gpuPKfS0_Pfi)
        /*0020*/ 	.word	0x00000000
.L_5:


//--------------------- .nv.compat                --------------------------
	.section	.nv.compat,"",@"SHT_CUDA_COMPAT_INFO"
	.align	4
        /*0000*/ 	.byte	0x02, 0x09, 0x00, 0x00, 0x02, 0x02, 0x01, 0x00, 0x02, 0x05, 0x05, 0x00, 0x03, 0x07, 0x01, 0x01
        /*0010*/ 	.byte	0x02, 0x03, 0x00, 0x00, 0x02, 0x06, 0x01, 0x00, 0x04, 0x0b, 0x08, 0x00, 0x09, 0x00, 0x00, 0x00
        /*0020*/ 	.byte	0x00, 0x00, 0x00, 0x00


//--------------------- .nv.info._Z14vector_add_gpuPKfS0_Pfi --------------------------
	.section	.nv.info._Z14vector_add_gpuPKfS0_Pfi,"",@"SHT_CUDA_INFO"
	.sectionflags	@""
	.align	4


	//----- nvinfo : EIATTR_CUDA_API_VERSION
	.align		4
        /*0000*/ 	.byte	0x04, 0x37
        /*0002*/ 	.short	(.L_7 - .L_6)
.L_6:
        /*0004*/ 	.word	0x00000082


	//----- nvinfo : EIATTR_KPARAM_INFO
	.align		4
.L_7:
        /*0008*/ 	.byte	0x04, 0x17
        /*000a*/ 	.short	(.L_9 - .L_8)
.L_8:
        /*000c*/ 	.word	0x00000000
        /*0010*/ 	.short	0x0003
        /*0012*/ 	.short	0x0018
        /*0014*/ 	.byte	0x00, 0xf0, 0x11, 0x00


	//----- nvinfo : EIATTR_KPARAM_INFO
	.align		4
.L_9:
        /*0018*/ 	.byte	0x04, 0x17
        /*001a*/ 	.short	(.L_11 - .L_10)
.L_10:
        /*001c*/ 	.word	0x00000000
        /*0020*/ 	.short	0x0002
        /*0022*/ 	.short	0x0010
        /*0024*/ 	.byte	0x00, 0xf5, 0x21, 0x00


	//----- nvinfo : EIATTR_KPARAM_INFO
	.align		4
.L_11:
        /*0028*/ 	.byte	0x04, 0x17
        /*002a*/ 	.short	(.L_13 - .L_12)
.L_12:
        /*002c*/ 	.word	0x00000000
        /*0030*/ 	.short	0x0001
        /*0032*/ 	.short	0x0008
        /*0034*/ 	.byte	0x00, 0xf5, 0x21, 0x00


	//----- nvinfo : EIATTR_KPARAM_INFO
	.align		4
.L_13:
        /*0038*/ 	.byte	0x04, 0x17
        /*003a*/ 	.short	(.L_15 - .L_14)
.L_14:
        /*003c*/ 	.word	0x00000000
        /*0040*/ 	.short	0x0000
        /*0042*/ 	.short	0x0000
        /*0044*/ 	.byte	0x00, 0xf5, 0x21, 0x00


	//----- nvinfo : EIATTR_SPARSE_MMA_MASK
	.align		4
.L_15:
        /*0048*/ 	.byte	0x03, 0x50
        /*004a*/ 	.short	0x0000


	//----- nvinfo : EIATTR_MAXREG_COUNT
	.align		4
        /*004c*/ 	.byte	0x03, 0x1b
        /*004e*/ 	.short	0x00ff


	//----- nvinfo : EIATTR_MERCURY_ISA_VERSION
	.align		4
        /*0050*/ 	.byte	0x03, 0x5f
        /*0052*/ 	.short	0x0101


	//----- nvinfo : EIATTR_VRC_CTA_INIT_COUNT
	.align		4
        /*0054*/ 	.byte	0x02, 0x4a
	.zero		1
	.zero		1


	//----- nvinfo : EIATTR_EXIT_INSTR_OFFSETS
	.align		4
        /*0058*/ 	.byte	0x04, 0x1c
        /*005a*/ 	.short	(.L_17 - .L_16)


	//   ....[0]....
.L_16:
        /*005c*/ 	.word	0x000006b0


	//   ....[1]....
        /*0060*/ 	.word	0x00000760


	//----- nvinfo : EIATTR_CRS_STACK_SIZE
	.align		4
.L_17:
        /*0064*/ 	.byte	0x04, 0x1e
        /*0066*/ 	.short	(.L_19 - .L_18)
.L_18:
        /*0068*/ 	.word	0x00000000


	//----- nvinfo : EIATTR_CBANK_PARAM_SIZE
	.align		4
.L_19:
        /*006c*/ 	.byte	0x03, 0x19
        /*006e*/ 	.short	0x001c


	//----- nvinfo : EIATTR_PARAM_CBANK
	.align		4
        /*0070*/ 	.byte	0x04, 0x0a
        /*0072*/ 	.short	(.L_21 - .L_20)
	.align		4
.L_20:
        /*0074*/ 	.word	index@(.nv.constant0._Z14vector_add_gpuPKfS0_Pfi)
        /*0078*/ 	.short	0x0380
        /*007a*/ 	.short	0x001c


	//----- nvinfo : EIATTR_SW_WAR
	.align		4
.L_21:
        /*007c*/ 	.byte	0x04, 0x36
        /*007e*/ 	.short	(.L_23 - .L_22)
.L_22:
        /*0080*/ 	.word	0x00000008
.L_23:


//--------------------- .nv.callgraph             --------------------------
	.section	.nv.callgraph,"",@"SHT_CUDA_CALLGRAPH"
	.align	4
	.sectionentsize	8
	.align		4
        /*0000*/ 	.word	0x00000000
	.align		4
        /*0004*/ 	.word	0xffffffff
	.align		4
        /*0008*/ 	.word	0x00000000
	.align		4
        /*000c*/ 	.word	0xfffffffe
	.align		4
        /*0010*/ 	.word	0x00000000
	.align		4
        /*0014*/ 	.word	0xfffffffd
	.align		4
        /*0018*/ 	.word	0x00000000
	.align		4
        /*001c*/ 	.word	0xfffffffc


//--------------------- .text._Z14vector_add_gpuPKfS0_Pfi --------------------------
	.section	.text._Z14vector_add_gpuPKfS0_Pfi,"ax",@progbits
	.align	128
        .global         _Z14vector_add_gpuPKfS0_Pfi
        .type           _Z14vector_add_gpuPKfS0_Pfi,@function
        .size           _Z14vector_add_gpuPKfS0_Pfi,(.L_x_7 - _Z14vector_add_gpuPKfS0_Pfi)
        .other          _Z14vector_add_gpuPKfS0_Pfi,@"STO_CUDA_ENTRY STV_DEFAULT"
_Z14vector_add_gpuPKfS0_Pfi:
.text._Z14vector_add_gpuPKfS0_Pfi:
[----:B------:R-:W-:Y:S01]  /*0000*/  LDC R1, c[0x0][0x37c] ;  /* 0x0000df00ff017b82 */ /* 0x000fe20000000800 */
[----:B------:R-:W0:Y:S07]  /*0010*/  S2R R2, SR_TID.X ;  /* 0x0000000000027919 */ /* 0x000e2e0000002100 */
[----:B------:R-:W1:Y:S01]  /*0020*/  LDC R0, c[0x0][0x398] ;  /* 0x0000e600ff007b82 */ /* 0x000e620000000800 */
[----:B------:R-:W2:Y:S01]  /*0030*/  LDCU.64 UR4, c[0x0][0x358] ;  /* 0x00006b00ff0477ac */ /* 0x000ea20008000a00 */
[----:B------:R-:W-:Y:S06]  /*0040*/  BSSY.RECONVERGENT B0, `(.L_x_0) ;  /* 0x0000063000007945 */ /* 0x000fec0003800200 */
[----:B------:R-:W0:Y:S08]  /*0050*/  S2UR UR6, SR_CTAID.X ;  /* 0x00000000000679c3 */ /* 0x000e300000002500 */
[----:B------:R-:W0:Y:S01]  /*0060*/  LDC R5, c[0x0][0x360] ;  /* 0x0000d800ff057b82 */ /* 0x000e220000000800 */
[----:B------:R-:W3:Y:S01]  /*0070*/  LDCU UR7, c[0x0][0x370] ;  /* 0x00006e00ff0777ac */ /* 0x000ee20008000800 */
[----:B-1----:R-:W-:-:S04]  /*0080*/  LEA.HI R3, R0, R0, RZ, 0x1 ;  /* 0x0000000000037211 */ /* 0x002fc800078f08ff */
[----:B------:R-:W-:Y:S01]  /*0090*/  SHF.R.S32.HI R3, RZ, 0x1, R3 ;  /* 0x00000001ff037819 */ /* 0x000fe20000011403 */
[C---:B0-----:R-:W-:Y:S02]  /*00a0*/  IMAD R2, R5.reuse, UR6, R2 ;  /* 0x0000000605027c24 */ /* 0x041fe4000f8e0202 */
[----:B---3--:R-:W-:-:S03]  /*00b0*/  IMAD R5, R5, UR7, RZ ;  /* 0x0000000705057c24 */ /* 0x008fc6000f8e02ff */
[----:B------:R-:W-:-:S13]  /*00c0*/  ISETP.GE.AND P0, PT, R2, R3, PT ;  /* 0x000000030200720c */ /* 0x000fda0003f06270 */
[----:B--2---:R-:W-:Y:S05]  /*00d0*/  @P0 BRA `(.L_x_1) ;  /* 0x0000000400640947 */ /* 0x004fea0003800000 */
[----:B------:R-:W0:Y:S01]  /*00e0*/  I2F.U32.RP R10, R5 ;  /* 0x00000005000a7306 */ /* 0x000e220000209000 */
[-C--:B------:R-:W-:Y:S01]  /*00f0*/  IADD3 R4, PT, PT, R2, R5.reuse, RZ ;  /* 0x0000000502047210 */ /* 0x080fe20007ffe0ff */
[----:B------:R-:W-:Y:S01]  /*0100*/  BSSY.RECONVERGENT B1, `(.L_x_2) ;  /* 0x000002f000017945 */ /* 0x000fe20003800200 */
[----:B------:R-:W-:Y:S02]  /*0110*/  IADD3 R11, PT, PT, RZ, -R5, RZ ;  /* 0x80000005ff0b7210 */ /* 0x000fe40007ffe0ff */
[----:B------:R-:W-:Y:S02]  /*0120*/  ISETP.GE.AND P0, PT, R4, R3, PT ;  /* 0x000000030400720c */ /* 0x000fe40003f06270 */
[----:B------:R-:W-:Y:S02]  /*0130*/  VIMNMX R9, PT, PT, R3, R4, !PT ;  /* 0x0000000403097248 */ /* 0x000fe40007fe0100 */
[----:B------:R-:W-:Y:S02]  /*0140*/  SEL R8, RZ, 0x1, P0 ;  /* 0x00000001ff087807 */ /* 0x000fe40000000000 */
[----:B------:R-:W-:-:S02]  /*0150*/  ISETP.NE.U32.AND P2, PT, R5, RZ, PT ;  /* 0x000000ff0500720c */ /* 0x000fc40003f45070 */
[----:B------:R-:W-:Y:S01]  /*0160*/  IADD3 R4, PT, PT, R9, -R4, -R8 ;  /* 0x8000000409047210 */ /* 0x000fe20007ffe808 */
[----:B0-----:R-:W0:Y:S02]  /*0170*/  MUFU.RCP R10, R10 ;  /* 0x0000000a000a7308 */ /* 0x001e240000001000 */
[----:B0-----:R-:W-:-:S06]  /*0180*/  IADD3 R6, PT, PT, R10, 0xffffffe, RZ ;  /* 0x0ffffffe0a067810 */ /* 0x001fcc0007ffe0ff */
[----:B------:R0:W1:Y:S02]  /*0190*/  F2I.FTZ.U32.TRUNC.NTZ R7, R6 ;  /* 0x0000000600077305 */ /* 0x000064000021f000 */
[----:B0-----:R-:W-:Y:S02]  /*01a0*/  HFMA2 R6, -RZ, RZ, 0, 0 ;  /* 0x00000000ff067431 */ /* 0x001fe400000001ff */
[----:B-1----:R-:W-:-:S04]  /*01b0*/  IMAD R11, R11, R7, RZ ;  /* 0x000000070b0b7224 */ /* 0x002fc800078e02ff */
[----:B------:R-:W-:-:S06]  /*01c0*/  IMAD.HI.U32 R7, R7, R11, R6 ;  /* 0x0000000b07077227 */ /* 0x000fcc00078e0006 */
[----:B------:R-:W-:-:S05]  /*01d0*/  IMAD.HI.U32 R7, R7, R4, RZ ;  /* 0x0000000407077227 */ /* 0x000fca00078e00ff */
[----:B------:R-:W-:-:S05]  /*01e0*/  IADD3 R6, PT, PT, -R7, RZ, RZ ;  /* 0x000000ff07067210 */ /* 0x000fca0007ffe1ff */
[----:B------:R-:W-:-:S05]  /*01f0*/  IMAD R4, R5, R6, R4 ;  /* 0x0000000605047224 */ /* 0x000fca00078e0204 */
[----:B------:R-:W-:-:S13]  /*0200*/  ISETP.GE.U32.AND P0, PT, R4, R5, PT ;  /* 0x000000050400720c */ /* 0x000fda0003f06070 */
[----:B------:R-:W-:Y:S02]  /*0210*/  @P0 IADD3 R4, PT, PT, -R5, R4, RZ ;  /* 0x0000000405040210 */ /* 0x000fe40007ffe1ff */
[----:B------:R-:W-:Y:S02]  /*0220*/  @P0 IADD3 R7, PT, PT, R7, 0x1, RZ ;  /* 0x0000000107070810 */ /* 0x000fe40007ffe0ff */
[----:B------:R-:W-:-:S13]  /*0230*/  ISETP.GE.U32.AND P1, PT, R4, R5, PT ;  /* 0x000000050400720c */ /* 0x000fda0003f26070 */
[----:B------:R-:W-:Y:S02]  /*0240*/  @P1 IADD3 R7, PT, PT, R7, 0x1, RZ ;  /* 0x0000000107071810 */ /* 0x000fe40007ffe0ff */
[----:B------:R-:W-:-:S04]  /*0250*/  @!P2 LOP3.LUT R7, RZ, R5, RZ, 0x33, !PT ;  /* 0x00000005ff07a212 */ /* 0x000fc800078e33ff */
[----:B------:R-:W-:-:S04]  /*0260*/  IADD3 R12, PT, PT, R8, R7, RZ ;  /* 0x00000007080c7210 */ /* 0x000fc80007ffe0ff */
[C---:B------:R-:W-:Y:S02]  /*0270*/  LOP3.LUT R4, R12.reuse, 0x3, RZ, 0xc0, !PT ;  /* 0x000000030c047812 */ /* 0x040fe400078ec0ff */
[----:B------:R-:W-:Y:S02]  /*0280*/  ISETP.GE.U32.AND P1, PT, R12, 0x3, PT ;  /* 0x000000030c00780c */ /* 0x000fe40003f26070 */
[----:B------:R-:W-:Y:S02]  /*0290*/  ISETP.NE.AND P0, PT, R4, 0x3, PT ;  /* 0x000000030400780c */ /* 0x000fe40003f05270 */
[----:B------:R-:W-:-:S11]  /*02a0*/  MOV R4, R2 ;  /* 0x0000000200047202 */ /* 0x000fd60000000f00 */
[----:B------:R-:W-:Y:S05]  /*02b0*/  @!P0 BRA `(.L_x_3) ;  /* 0x00000000004c8947 */ /* 0x000fea0003800000 */
[----:B------:R-:W0:Y:S01]  /*02c0*/  LDC.64 R10, c[0x0][0x390] ;  /* 0x0000e400ff0a7b82 */ /* 0x000e220000000a00 */
[----:B------:R-:W-:Y:S02]  /*02d0*/  IADD3 R12, PT, PT, R12, 0x1, RZ ;  /* 0x000000010c0c7810 */ /* 0x000fe40007ffe0ff */
[----:B------:R-:W-:Y:S02]  /*02e0*/  MOV R4, R2 ;  /* 0x0000000200047202 */ /* 0x000fe40000000f00 */
[----:B------:R-:W-:-:S03]  /*02f0*/  LOP3.LUT R12, R12, 0x3, RZ, 0xc0, !PT ;  /* 0x000000030c0c7812 */ /* 0x000fc600078ec0ff */
[----:B------:R-:W1:Y:S01]  /*0300*/  LDC.64 R8, c[0x0][0x380] ;  /* 0x0000e000ff087b82 */ /* 0x000e620000000a00 */
[----:B------:R-:W-:-:S07]  /*0310*/  IADD3 R18, PT, PT, -R12, RZ, RZ ;  /* 0x000000ff0c127210 */ /* 0x000fce0007ffe1ff */
[----:B------:R-:W2:Y:S02]  /*0320*/  LDC.64 R6, c[0x0][0x388] ;  /* 0x0000e200ff067b82 */ /* 0x000ea40000000a00 */
.L_x_4:
[----:B--2---:R-:W-:-:S04]  /*0330*/  IMAD.WIDE R14, R4, 0x8, R6 ;  /* 0x00000008040e7825 */ /* 0x004fc800078e0206 */
[C---:B-1----:R-:W-:Y:S02]  /*0340*/  IMAD.WIDE R16, R4.reuse, 0x8, R8 ;  /* 0x0000000804107825 */ /* 0x042fe400078e0208 */
[----:B------:R-:W2:Y:S04]  /*0350*/  LDG.E.64 R14, desc[UR4][R14.64] ;  /* 0x000000040e0e7981 */ /* 0x000ea8000c1e1b00 */
[----:B------:R-:W2:Y:S01]  /*0360*/  LDG.E.64 R16, desc[UR4][R16.64] ;  /* 0x0000000410107981 */ /* 0x000ea2000c1e1b00 */
[----:B0--3--:R-:W-:Y:S01]  /*0370*/  IMAD.WIDE R12, R4, 0x8, R10 ;  /* 0x00000008040c7825 */ /* 0x009fe200078e020a */
[----:B------:R-:W-:Y:S02]  /*0380*/  IADD3 R18, PT, PT, R18, 0x1, RZ ;  /* 0x0000000112127810 */ /* 0x000fe40007ffe0ff */
[----:B------:R-:W-:-:S02]  /*0390*/  IADD3 R4, PT, PT, R5, R4, RZ ;  /* 0x0000000405047210 */ /* 0x000fc40007ffe0ff */
[----:B------:R-:W-:Y:S01]  /*03a0*/  ISETP.NE.AND P0, PT, R18, RZ, PT ;  /* 0x000000ff1200720c */ /* 0x000fe20003f05270 */
[----:B--2---:R-:W-:Y:S01]  /*03b0*/  FADD R20, R16, R14 ;  /* 0x0000000e10147221 */ /* 0x004fe20000000000 */
[----:B------:R-:W-:-:S05]  /*03c0*/  FADD R21, R17, R15 ;  /* 0x0000000f11157221 */ /* 0x000fca0000000000 */
[----:B------:R3:W-:Y:S06]  /*03d0*/  STG.E.64 desc[UR4][R12.64], R20 ;  /* 0x000000140c007986 */ /* 0x0007ec000c101b04 */
[----:B------:R-:W-:Y:S05]  /*03e0*/  @P0 BRA `(.L_x_4) ;  /* 0xfffffffc00d00947 */ /* 0x000fea000383ffff */
.L_x_3:
[----:B------:R-:W-:Y:S05]  /*03f0*/  BSYNC.RECONVERGENT B1 ;  /* 0x0000000000017941 */ /* 0x000fea0003800200 */
.L_x_2:
[----:B------:R-:W-:Y:S05]  /*0400*/  @!P1 BRA `(.L_x_1) ;  /* 0x0000000000989947 */ /* 0x000fea0003800000 */
.L_x_5:
[----:B0-----:R-:W0:Y:S08]  /*0410*/  LDC.64 R6, c[0x0][0x380] ;  /* 0x0000e000ff067b82 */ /* 0x001e300000000a00 */
[----:B------:R-:W1:Y:S01]  /*0420*/  LDC.64 R10, c[0x0][0x388] ;  /* 0x0000e200ff0a7b82 */ /* 0x000e620000000a00 */
[----:B0-----:R-:W-:-:S07]  /*0430*/  IMAD.WIDE R8, R4, 0x8, R6 ;  /* 0x0000000804087825 */ /* 0x001fce00078e0206 */
[----:B------:R-:W0:Y:S01]  /*0440*/  LDC.64 R6, c[0x0][0x390] ;  /* 0x0000e400ff067b82 */ /* 0x000e220000000a00 */
[C---:B-1----:R-:W-:Y:S02]  /*0450*/  IMAD.WIDE R14, R4.reuse, 0x8, R10 ;  /* 0x00000008040e7825 */ /* 0x042fe400078e020a */
[----:B------:R-:W2:Y:S04]  /*0460*/  LDG.E.64 R10, desc[UR4][R8.64] ;  /* 0x00000004080a7981 */ /* 0x000ea8000c1e1b00 */
[----:B---3--:R-:W2:Y:S01]  /*0470*/  LDG.E.64 R12, desc[UR4][R14.64] ;  /* 0x000000040e0c7981 */ /* 0x008ea2000c1e1b00 */
[----:B0-----:R-:W-:-:S04]  /*0480*/  IMAD.WIDE R6, R4, 0x8, R6 ;  /* 0x0000000804067825 */ /* 0x001fc800078e0206 */
[----:B--2---:R-:W-:Y:S01]  /*0490*/  FADD R18, R10, R12 ;  /* 0x0000000c0a127221 */ /* 0x004fe20000000000 */
[----:B------:R-:W-:Y:S01]  /*04a0*/  FADD R19, R11, R13 ;  /* 0x0000000d0b137221 */ /* 0x000fe20000000000 */
[----:B------:R-:W-:-:S04]  /*04b0*/  IMAD.WIDE R10, R5, 0x8, R8 ;  /* 0x00000008050a7825 */ /* 0x000fc800078e0208 */
[C---:B------:R-:W-:Y:S01]  /*04c0*/  IMAD.WIDE R12, R5.reuse, 0x8, R14 ;  /* 0x00000008050c7825 */ /* 0x040fe200078e020e */
[----:B------:R0:W-:Y:S04]  /*04d0*/  STG.E.64 desc[UR4][R6.64], R18 ;  /* 0x0000001206007986 */ /* 0x0001e8000c101b04 */
[----:B------:R-:W2:Y:S04]  /*04e0*/  LDG.E.64 R16, desc[UR4][R10.64] ;  /* 0x000000040a107981 */ /* 0x000ea8000c1e1b00 */
[----:B------:R-:W2:Y:S01]  /*04f0*/  LDG.E.64 R20, desc[UR4][R12.64] ;  /* 0x000000040c147981 */ /* 0x000ea2000c1e1b00 */
[----:B------:R-:W-:-:S04]  /*0500*/  IMAD.WIDE R8, R5, 0x8, R6 ;  /* 0x0000000805087825 */ /* 0x000fc800078e0206 */
[----:B------:R-:W-:-:S04]  /*0510*/  IMAD.WIDE R14, R5, 0x8, R10 ;  /* 0x00000008050e7825 */ /* 0x000fc800078e020a */
[----:B--2---:R-:W-:Y:S01]  /*0520*/  FADD R20, R16, R20 ;  /* 0x0000001410147221 */ /* 0x004fe20000000000 */
[----:B------:R-:W-:Y:S01]  /*0530*/  FADD R21, R17, R21 ;  /* 0x0000001511157221 */ /* 0x000fe20000000000 */
[----:B------:R-:W-:-:S04]  /*0540*/  IMAD.WIDE R16, R5, 0x8, R12 ;  /* 0x0000000805107825 */ /* 0x000fc800078e020c */
[----:B------:R1:W-:Y:S04]  /*0550*/  STG.E.64 desc[UR4][R8.64], R20 ;  /* 0x0000001408007986 */ /* 0x0003e8000c101b04 */
[----:B------:R-:W2:Y:S04]  /*0560*/  LDG.E.64 R22, desc[UR4][R14.64] ;  /* 0x000000040e167981 */ /* 0x000ea8000c1e1b00 */
[----:B------:R-:W2:Y:S01]  /*0570*/  LDG.E.64 R24, desc[UR4][R16.64] ;  /* 0x0000000410187981 */ /* 0x000ea2000c1e1b00 */
[----:B0-----:R-:W-:-:S04]  /*0580*/  IMAD.WIDE R6, R5, 0x8, R8 ;  /* 0x0000000805067825 */ /* 0x001fc800078e0208 */
[----:B------:R-:W-:-:S04]  /*0590*/  IMAD.WIDE R10, R5, 0x8, R14 ;  /* 0x00000008050a7825 */ /* 0x000fc800078e020e */
[----:B------:R-:W-:-:S04]  /*05a0*/  IMAD.WIDE R12, R5, 0x8, R16 ;  /* 0x00000008050c7825 */ /* 0x000fc800078e0210 */
[----:B--2---:R-:W-:Y:S01]  /*05b0*/  FADD R22, R22, R24 ;  /* 0x0000001816167221 */ /* 0x004fe20000000000 */
[----:B------:R-:W-:-:S05]  /*05c0*/  FADD R23, R23, R25 ;  /* 0x0000001917177221 */ /* 0x000fca0000000000 */
[----:B------:R0:W-:Y:S04]  /*05d0*/  STG.E.64 desc[UR4][R6.64], R22 ;  /* 0x0000001606007986 */ /* 0x0001e8000c101b04 */
[----:B------:R-:W2:Y:S04]  /*05e0*/  LDG.E.64 R10, desc[UR4][R10.64] ;  /* 0x000000040a0a7981 */ /* 0x000ea8000c1e1b00 */
[----:B------:R-:W2:Y:S01]  /*05f0*/  LDG.E.64 R12, desc[UR4][R12.64] ;  /* 0x000000040c0c7981 */ /* 0x000ea2000c1e1b00 */
[C---:B-1----:R-:W-:Y:S01]  /*0600*/  IMAD.WIDE R8, R5.reuse, 0x8, R6 ;  /* 0x0000000805087825 */ /* 0x042fe200078e0206 */
[----:B------:R-:W-:-:S04]  /*0610*/  LEA R4, R5, R4, 0x2 ;  /* 0x0000000405047211 */ /* 0x000fc800078e10ff */
[----:B------:R-:W-:Y:S01]  /*0620*/  ISETP.GE.AND P0, PT, R4, R3, PT ;  /* 0x000000030400720c */ /* 0x000fe20003f06270 */
[----:B--2---:R-:W-:Y:S01]  /*0630*/  FADD R14, R10, R12 ;  /* 0x0000000c0a0e7221 */ /* 0x004fe20000000000 */
[----:B------:R-:W-:-:S05]  /*0640*/  FADD R15, R11, R13 ;  /* 0x0000000d0b0f7221 */ /* 0x000fca0000000000 */
[----:B------:R0:W-:Y:S06]  /*0650*/  STG.E.64 desc[UR4][R8.64], R14 ;  /* 0x0000000e08007986 */ /* 0x0001ec000c101b04 */
[----:B------:R-:W-:Y:S05]  /*0660*/  @!P0 BRA `(.L_x_5) ;  /* 0xfffffffc00688947 */ /* 0x000fea000383ffff */
.L_x_1:
[----:B------:R-:W-:Y:S05]  /*0670*/  BSYNC.RECONVERGENT B0 ;  /* 0x0000000000007941 */ /* 0x000fea0003800200 */
.L_x_0:
[----:B------:R-:W-:-:S04]  /*0680*/  LOP3.LUT R3, R0, 0x1, RZ, 0xc0, !PT ;  /* 0x0000000100037812 */ /* 0x000fc800078ec0ff */
[----:B------:R-:W-:-:S04]  /*0690*/  ISETP.NE.U32.AND P0, PT, R3, 0x1, PT ;  /* 0x000000010300780c */ /* 0x000fc80003f05070 */
[----:B------:R-:W-:-:S13]  /*06a0*/  ISETP.NE.OR P0, PT, R2, RZ, P0 ;  /* 0x000000ff0200720c */ /* 0x000fda0000705670 */
[----:B------:R-:W-:Y:S05]  /*06b0*/  @P0 EXIT ;  /* 0x000000000000094d */ /* 0x000fea0003800000 */
[----:B------:R-:W1:Y:S08]  /*06c0*/  LDC.64 R2, c[0x0][0x380] ;  /* 0x0000e000ff027b82 */ /* 0x000e700000000a00 */
[----:B------:R-:W2:Y:S08]  /*06d0*/  LDC.64 R4, c[0x0][0x388] ;  /* 0x0000e200ff047b82 */ /* 0x000eb00000000a00 */
[----:B0-----:R-:W0:Y:S01]  /*06e0*/  LDC.64 R6, c[0x0][0x390] ;  /* 0x0000e400ff067b82 */ /* 0x001e220000000a00 */
[----:B-1----:R-:W-:-:S06]  /*06f0*/  IMAD.WIDE R2, R0, 0x4, R2 ;  /* 0x0000000400027825 */ /* 0x002fcc00078e0202 */
[----:B------:R-:W4:Y:S01]  /*0700*/  LDG.E R2, desc[UR4][R2.64+-0x4] ;  /* 0xfffffc0402027981 */ /* 0x000f22000c1e1900 */
[----:B--2---:R-:W-:-:S06]  /*0710*/  IMAD.WIDE R4, R0, 0x4, R4 ;  /* 0x0000000400047825 */ /* 0x004fcc00078e0204 */
[----:B------:R-:W4:Y:S01]  /*0720*/  LDG.E R5, desc[UR4][R4.64+-0x4] ;  /* 0xfffffc0404057981 */ /* 0x000f22000c1e1900 */
[----:B0-----:R-:W-:-:S04]  /*0730*/  IMAD.WIDE R6, R0, 0x4, R6 ;  /* 0x0000000400067825 */ /* 0x001fc800078e0206 */
[----:B----4-:R-:W-:-:S05]  /*0740*/  FADD R9, R2, R5 ;  /* 0x0000000502097221 */ /* 0x010fca0000000000 */
[----:B------:R-:W-:Y:S01]  /*0750*/  STG.E desc[UR4][R6.64+-0x4], R9 ;  /* 0xfffffc0906007986 */ /* 0x000fe2000c101904 */
[----:B------:R-:W-:Y:S05]  /*0760*/  EXIT ;  /* 0x000000000000794d */ /* 0x000fea0003800000 */
.L_x_6:
[----:B------:R-:W-:-:S00]  /*0770*/  BRA `(.L_x_6) ;  /* 0xfffffffc00fc7947 */ /* 0x000fc0000383ffff */
[----:B------:R-:W-:-:S00]  /*0780*/  NOP ;  /* 0x0000000000007918 */ /* 0x000fc00000000000 */
[----:B------:R-:W-:-:S00]  /*0790*/  NOP ;  /* 0x0000000000007918 */ /* 0x000fc00000000000 */
[----:B------:R-:W-:-:S00]  /*07a0*/  NOP ;  /* 0x0000000000007918 */ /* 0x000fc00000000000 */
[----:B------:R-:W-:-:S00]  /*07b0*/  NOP ;  /* 0x0000000000007918 */ /* 0x000fc00000000000 */
[----:B------:R-:W-:-:S00]  /*07c0*/  NOP ;  /* 0x0000000000007918 */ /* 0x000fc00000000000 */
[----:B------:R-:W-:-:S00]  /*07d0*/  NOP ;  /* 0x0000000000007918 */ /* 0x000fc00000000000 */
[----:B------:R-:W-:-:S00]  /*07e0*/  NOP ;  /* 0x0000000000007918 */ /* 0x000fc00000000000 */
[----:B------:R-:W-:-:S00]  /*07f0*/  NOP ;  /* 0x0000000000007918 */ /* 0x000fc00000000000 */
.L_x_7:


//--------------------- .nv.shared.reserved.0     --------------------------
	.section	.nv.shared.reserved.0,"aw",@nobits
	.weak		__nv_reservedSMEM_offset_0_alias
	.size		__nv_reservedSMEM_offset_0_alias, 0, 64
	.other		__nv_reservedSMEM_offset_0_alias,@"STO_CUDA_RESERVED_SHARED STV_DEFAULT"
__nv_reservedSMEM_offset_0_alias:
	.zero		0
	.zero		64


//--------------------- .nv.constant0._Z14vector_add_gpuPKfS0_Pfi --------------------------
	.section	.nv.constant0._Z14vector_add_gpuPKfS0_Pfi,"a",@progbits
	.sectionflags	@""
	.align	4
.nv.constant0._Z14vector_add_gpuPKfS0_Pfi:
	.zero		924


//--------------------- SYMBOLS --------------------------

	.type		.nv.reservedSmem.offset0,@object
	.size		.nv.reservedSmem.offset0,0x4
